
	.version 1.4
	.target sm_10, map_f64_to_f32
	// compiled with /home/archit/Soft/cuda/open64/lib//be
	// nvopencc 4.0 built on 2011-05-12

	//-----------------------------------------------------------
	// Compiling /tmp/tmpxft_0000242f_00000000-7_kmeans_cuda.cpp3.i (/tmp/ccBI#.bNXxQi)
	//-----------------------------------------------------------

	//-----------------------------------------------------------
	// Options:
	//-----------------------------------------------------------
	//  Target:ptx, ISA:sm_10, Endian:little, Pointer Size:64
	//  -O3	(Optimization level)
	//  -g0	(Debug level)
	//  -m2	(Report advisories)
	//-----------------------------------------------------------

	.file	1	"<command-line>"
	.file	2	"/tmp/tmpxft_0000242f_00000000-6_kmeans_cuda.cudafe2.gpu"
	.file	3	"/usr/lib/gcc/x86_64-linux-gnu/4.4.7/include/stddef.h"
	.file	4	"/home/archit/Soft/cuda/include/crt/device_runtime.h"
	.file	5	"/home/archit/Soft/cuda/include/host_defines.h"
	.file	6	"/home/archit/Soft/cuda/include/builtin_types.h"
	.file	7	"/home/archit/Soft/cuda/include/device_types.h"
	.file	8	"/home/archit/Soft/cuda/include/driver_types.h"
	.file	9	"/home/archit/Soft/cuda/include/surface_types.h"
	.file	10	"/home/archit/Soft/cuda/include/texture_types.h"
	.file	11	"/home/archit/Soft/cuda/include/vector_types.h"
	.file	12	"/home/archit/Soft/cuda/include/device_launch_parameters.h"
	.file	13	"/home/archit/Soft/cuda/include/crt/storage_class.h"
	.file	14	"/usr/include/x86_64-linux-gnu/bits/types.h"
	.file	15	"/usr/include/time.h"
	.file	16	"kmeans_cuda_kernel.cu"
	.file	17	"/home/archit/Soft/cuda/include/common_functions.h"
	.file	18	"/home/archit/Soft/cuda/include/math_functions.h"
	.file	19	"/home/archit/Soft/cuda/include/math_constants.h"
	.file	20	"/home/archit/Soft/cuda/include/device_functions.h"
	.file	21	"/home/archit/Soft/cuda/include/sm_11_atomic_functions.h"
	.file	22	"/home/archit/Soft/cuda/include/sm_12_atomic_functions.h"
	.file	23	"/home/archit/Soft/cuda/include/sm_13_double_functions.h"
	.file	24	"/home/archit/Soft/cuda/include/sm_20_atomic_functions.h"
	.file	25	"/home/archit/Soft/cuda/include/sm_20_intrinsics.h"
	.file	26	"/home/archit/Soft/cuda/include/surface_functions.h"
	.file	27	"/home/archit/Soft/cuda/include/texture_fetch_functions.h"
	.file	28	"/home/archit/Soft/cuda/include/math_functions_dbl_ptx1.h"


	.entry _Z14invert_mappingPfS_ii (
		.param .u64 __cudaparm__Z14invert_mappingPfS_ii_input,
		.param .u64 __cudaparm__Z14invert_mappingPfS_ii_output,
		.param .s32 __cudaparm__Z14invert_mappingPfS_ii_npoints,
		.param .s32 __cudaparm__Z14invert_mappingPfS_ii_nfeatures)
	{
	.reg .u16 %rh<4>;
	.reg .u32 %r<13>;
	.reg .u64 %rd<12>;
	.reg .f32 %f<3>;
	.reg .pred %p<5>;
	.loc	16	37	0
$LDWbegin__Z14invert_mappingPfS_ii:
	mov.u16 	%rh1, %ctaid.x;
	mov.u16 	%rh2, %ntid.x;
	mul.wide.u16 	%r1, %rh1, %rh2;
	cvt.u32.u16 	%r2, %tid.x;
	add.u32 	%r3, %r2, %r1;
	ld.param.s32 	%r4, [__cudaparm__Z14invert_mappingPfS_ii_npoints];
	setp.le.s32 	%p1, %r4, %r3;
	@%p1 bra 	$Lt_0_2050;
	ld.param.s32 	%r5, [__cudaparm__Z14invert_mappingPfS_ii_nfeatures];
	mov.u32 	%r6, 0;
	setp.le.s32 	%p2, %r5, %r6;
	@%p2 bra 	$Lt_0_2562;
	ld.param.s32 	%r5, [__cudaparm__Z14invert_mappingPfS_ii_nfeatures];
	mov.s32 	%r7, %r5;
	mul.lo.s32 	%r8, %r5, %r3;
	mov.s32 	%r9, %r8;
	add.s32 	%r10, %r8, %r5;
	ld.param.s32 	%r4, [__cudaparm__Z14invert_mappingPfS_ii_npoints];
	cvt.s64.s32 	%rd1, %r4;
	mul.wide.s32 	%rd2, %r4, 4;
	ld.param.u64 	%rd3, [__cudaparm__Z14invert_mappingPfS_ii_output];
	cvt.s64.s32 	%rd4, %r3;
	mul.wide.s32 	%rd5, %r3, 4;
	add.u64 	%rd6, %rd3, %rd5;
	ld.param.u64 	%rd7, [__cudaparm__Z14invert_mappingPfS_ii_input];
	cvt.s64.s32 	%rd8, %r8;
	mul.wide.s32 	%rd9, %r8, 4;
	add.u64 	%rd10, %rd7, %rd9;
	mov.s32 	%r11, %r7;
$Lt_0_3074:
 //<loop> Loop body line 37, nesting depth: 1, estimated iterations: unknown
	.loc	16	44	0
	ld.global.f32 	%f1, [%rd10+0];
	st.global.f32 	[%rd6+0], %f1;
	add.s32 	%r9, %r9, 1;
	add.u64 	%rd10, %rd10, 4;
	add.u64 	%rd6, %rd2, %rd6;
	setp.ne.s32 	%p3, %r9, %r10;
	@%p3 bra 	$Lt_0_3074;
$Lt_0_2562:
$Lt_0_2050:
	.loc	16	46	0
	exit;
$LDWend__Z14invert_mappingPfS_ii:
	} // _Z14invert_mappingPfS_ii
	.tex .u64 t_features;
	.const .align 4 .b8 c_clusters[4352];

	.entry _Z11kmeansPointPfiiiPiS_S_S0_ (
		.param .u64 __cudaparm__Z11kmeansPointPfiiiPiS_S_S0__features,
		.param .s32 __cudaparm__Z11kmeansPointPfiiiPiS_S_S0__nfeatures,
		.param .s32 __cudaparm__Z11kmeansPointPfiiiPiS_S_S0__npoints,
		.param .s32 __cudaparm__Z11kmeansPointPfiiiPiS_S_S0__nclusters,
		.param .u64 __cudaparm__Z11kmeansPointPfiiiPiS_S_S0__membership,
		.param .u64 __cudaparm__Z11kmeansPointPfiiiPiS_S_S0__clusters,
		.param .u64 __cudaparm__Z11kmeansPointPfiiiPiS_S_S0__block_clusters,
		.param .u64 __cudaparm__Z11kmeansPointPfiiiPiS_S_S0__block_deltas)
	{
	.reg .u16 %rh<4>;
	.reg .u32 %r<33>;
	.reg .u64 %rd<10>;
	.reg .f32 %f<11>;
	.reg .pred %p<8>;
	.loc	16	65	0
$LDWbegin__Z11kmeansPointPfiiiPiS_S_S0_:
	mov.u16 	%rh1, %nctaid.x;
	mov.u16 	%rh2, %ctaid.y;
	mul.wide.u16 	%r1, %rh1, %rh2;
	cvt.u32.u16 	%r2, %ctaid.x;
	add.u32 	%r3, %r2, %r1;
	cvt.u32.u16 	%r4, %ntid.x;
	mul.lo.u32 	%r5, %r4, %r3;
	cvt.u32.u16 	%r6, %ntid.y;
	mul.lo.u32 	%r7, %r6, %r5;
	cvt.u32.u16 	%r8, %tid.x;
	add.u32 	%r9, %r8, %r7;
	ld.param.s32 	%r10, [__cudaparm__Z11kmeansPointPfiiiPiS_S_S0__npoints];
	setp.gt.u32 	%p1, %r10, %r9;
	@!%p1 bra 	$Lt_1_4866;
	ld.param.s32 	%r11, [__cudaparm__Z11kmeansPointPfiiiPiS_S_S0__nclusters];
	mov.u32 	%r12, 0;
	setp.le.s32 	%p2, %r11, %r12;
	@%p2 bra 	$Lt_1_8194;
	ld.param.s32 	%r11, [__cudaparm__Z11kmeansPointPfiiiPiS_S_S0__nclusters];
	mov.s32 	%r13, %r11;
	ld.param.s32 	%r14, [__cudaparm__Z11kmeansPointPfiiiPiS_S_S0__nfeatures];
	mov.s32 	%r15, 0;
	setp.gt.s32 	%p3, %r14, %r15;
	mov.s32 	%r16, 0;
	mov.f32 	%f1, 0f7f7fffff;     	// 3.40282e+38
	mov.s32 	%r17, -1;
	mov.u64 	%rd1, c_clusters;
	mov.s32 	%r18, %r13;
$Lt_1_5634:
 //<loop> Loop body line 65, nesting depth: 1, estimated iterations: unknown
	@!%p3 bra 	$Lt_1_8450;
	ld.param.s32 	%r14, [__cudaparm__Z11kmeansPointPfiiiPiS_S_S0__nfeatures];
	mov.s32 	%r19, %r14;
	mul.lo.s32 	%r20, %r14, %r16;
	mov.s32 	%r21, %r20;
	add.s32 	%r22, %r20, %r14;
	cvt.s64.s32 	%rd2, %r20;
	mul.wide.s32 	%rd3, %r20, 4;
	add.u64 	%rd4, %rd1, %rd3;
	mov.s32 	%r23, %r9;
	mov.f32 	%f2, 0f00000000;     	// 0
	mov.s32 	%r24, %r19;
$Lt_1_6402:
 //<loop> Loop body line 65, nesting depth: 2, estimated iterations: unknown
	.loc	16	89	0
	mov.u32 	%r25, %r23;
	mov.s32 	%r26, 0;
	mov.u32 	%r27, %r26;
	mov.s32 	%r28, 0;
	mov.u32 	%r29, %r28;
	mov.s32 	%r30, 0;
	mov.u32 	%r31, %r30;
	tex.1d.v4.f32.s32 {%f3,%f4,%f5,%f6},[t_features,{%r25,%r27,%r29,%r31}];
	mov.f32 	%f7, %f3;
	.loc	16	91	0
	ld.const.f32 	%f8, [%rd4+0];
	sub.f32 	%f9, %f7, %f8;
	mad.f32 	%f2, %f9, %f9, %f2;
	add.s32 	%r21, %r21, 1;
	add.u64 	%rd4, %rd4, 4;
	.loc	16	65	0
	ld.param.s32 	%r10, [__cudaparm__Z11kmeansPointPfiiiPiS_S_S0__npoints];
	.loc	16	91	0
	add.s32 	%r23, %r23, %r10;
	setp.ne.s32 	%p4, %r21, %r22;
	@%p4 bra 	$Lt_1_6402;
	bra.uni 	$Lt_1_5890;
$Lt_1_8450:
	mov.f32 	%f2, 0f00000000;     	// 0
$Lt_1_5890:
	setp.lt.f32 	%p5, %f2, %f1;
	@!%p5 bra 	$Lt_1_6914;
	.loc	16	98	0
	mov.f32 	%f1, %f2;
	.loc	16	99	0
	mov.s32 	%r17, %r16;
$Lt_1_6914:
	add.s32 	%r16, %r16, 1;
	.loc	16	65	0
	ld.param.s32 	%r11, [__cudaparm__Z11kmeansPointPfiiiPiS_S_S0__nclusters];
	.loc	16	99	0
	setp.ne.s32 	%p6, %r11, %r16;
	@%p6 bra 	$Lt_1_5634;
	bra.uni 	$Lt_1_4610;
$Lt_1_8194:
	mov.s32 	%r17, -1;
	bra.uni 	$Lt_1_4610;
$Lt_1_4866:
	mov.s32 	%r17, -1;
$Lt_1_4610:
	@!%p1 bra 	$Lt_1_7682;
	.loc	16	121	0
	ld.param.u64 	%rd5, [__cudaparm__Z11kmeansPointPfiiiPiS_S_S0__membership];
	cvt.u64.u32 	%rd6, %r9;
	mul.wide.u32 	%rd7, %r9, 4;
	add.u64 	%rd8, %rd5, %rd7;
	st.global.s32 	[%rd8+0], %r17;
$Lt_1_7682:
	.loc	16	184	0
	exit;
$LDWend__Z11kmeansPointPfiiiPiS_S_S0_:
	} // _Z11kmeansPointPfiiiPiS_S_S0_
	.tex .u64 t_features_flipped;
	.tex .u64 t_clusters;




// ===== COMPILED SASS (sm_100) =====

	.target	sm_100

	.elftype	@"ET_EXEC"


//--------------------- .note.nv.tkinfo           --------------------------
	.section	.note.nv.tkinfo,"",@"SHT_NOTE"
	.sectionflags	@"SHF_NOTE_NV_TKINFO"
	.tkinfo
        /*0018*/ 	.word	0x00000002
        /*0030*/ 	.string	""
        /*0030*/ 	.string	"ptxas"
        /*0030*/ 	.string	"Cuda compilation tools, release 13.0, V13.0.88"
        /*0030*/ 	.string	"Build cuda_13.0.r13.0/compiler.36424714_0"
        /*0030*/ 	.string	"-arch sm_100 "



//--------------------- .note.nv.cuinfo           --------------------------
	.section	.note.nv.cuinfo,"",@"SHT_NOTE"
	.sectionflags	@"SHF_NOTE_NV_CUINFO"
        /*0018*/ 	.short	0x0002
        /*001a*/ 	.short	0x000a
        /*001c*/ 	.short	0x0082
	.zero		2


//--------------------- .nv.info                  --------------------------
	.section	.nv.info,"",@"SHT_CUDA_INFO"
	.align	4


	//----- nvinfo : EIATTR_REGCOUNT
	.align		4
        /*0000*/ 	.byte	0x04, 0x2f
        /*0002*/ 	.short	(.L_2 - .L_1)
	.align		4
.L_1:
        /*0004*/ 	.word	index@(_Z14invert_mappingPfS_ii)
        /*0008*/ 	.word	0x0000000e


	//----- nvinfo : EIATTR_FRAME_SIZE
	.align		4
.L_2:
        /*000c*/ 	.byte	0x04, 0x11
        /*000e*/ 	.short	(.L_4 - .L_3)
	.align		4
.L_3:
        /*0010*/ 	.word	index@(_Z14invert_mappingPfS_ii)
        /*0014*/ 	.word	0x00000000


	//----- nvinfo : EIATTR_REGCOUNT
	.align		4
.L_4:
        /*0018*/ 	.byte	0x04, 0x2f
        /*001a*/ 	.short	(.L_6 - .L_5)
	.align		4
.L_5:
        /*001c*/ 	.word	index@(_Z11kmeansPointPfiiiPiS_S_S0_)
        /*0020*/ 	.word	0x0000000d


	//----- nvinfo : EIATTR_FRAME_SIZE
	.align		4
.L_6:
        /*0024*/ 	.byte	0x04, 0x11
        /*0026*/ 	.short	(.L_8 - .L_7)
	.align		4
.L_7:
        /*0028*/ 	.word	index@(_Z11kmeansPointPfiiiPiS_S_S0_)
        /*002c*/ 	.word	0x00000000


	//----- nvinfo : EIATTR_MIN_STACK_SIZE
	.align		4
.L_8:
        /*0030*/ 	.byte	0x04, 0x12
        /*0032*/ 	.short	(.L_10 - .L_9)
	.align		4
.L_9:
        /*0034*/ 	.word	index@(_Z11kmeansPointPfiiiPiS_S_S0_)
        /*0038*/ 	.word	0x00000000


	//----- nvinfo : EIATTR_MIN_STACK_SIZE
	.align		4
.L_10:
        /*003c*/ 	.byte	0x04, 0x12
        /*003e*/ 	.short	(.L_12 - .L_11)
	.align		4
.L_11:
        /*0040*/ 	.word	index@(_Z14invert_mappingPfS_ii)
        /*0044*/ 	.word	0x00000000
.L_12:


//--------------------- .nv.compat                --------------------------
	.section	.nv.compat,"",@"SHT_CUDA_COMPAT_INFO"
	.align	4
        /*0000*/ 	.byte	0x02, 0x09, 0x00, 0x00, 0x02, 0x02, 0x02, 0x00, 0x02, 0x05, 0x05, 0x00, 0x03, 0x07, 0x01, 0x01
        /*0010*/ 	.byte	0x02, 0x03, 0x00, 0x00, 0x02, 0x06, 0x01, 0x00, 0x04, 0x0b, 0x08, 0x00, 0x09, 0x00, 0x00, 0x00
        /*0020*/ 	.byte	0x00, 0x00, 0x00, 0x00


//--------------------- .nv.info._Z11kmeansPointPfiiiPiS_S_S0_ --------------------------
	.section	.nv.info._Z11kmeansPointPfiiiPiS_S_S0_,"",@"SHT_CUDA_INFO"
	.sectionflags	@""
	.align	4


	//----- nvinfo : EIATTR_CUDA_API_VERSION
	.align		4
        /*0000*/ 	.byte	0x04, 0x37
        /*0002*/ 	.short	(.L_14 - .L_13)
.L_13:
        /*0004*/ 	.word	0x00000082


	//----- nvinfo : EIATTR_KPARAM_INFO
	.align		4
.L_14:
        /*0008*/ 	.byte	0x04, 0x17
        /*000a*/ 	.short	(.L_16 - .L_15)
.L_15:
        /*000c*/ 	.word	0x00000000
        /*0010*/ 	.short	0x0007
        /*0012*/ 	.short	0x0030
        /*0014*/ 	.byte	0x00, 0xf0, 0x21, 0x00


	//----- nvinfo : EIATTR_KPARAM_INFO
	.align		4
.L_16:
        /*0018*/ 	.byte	0x04, 0x17
        /*001a*/ 	.short	(.L_18 - .L_17)
.L_17:
        /*001c*/ 	.word	0x00000000
        /*0020*/ 	.short	0x0006
        /*0022*/ 	.short	0x0028
        /*0024*/ 	.byte	0x00, 0xf0, 0x21, 0x00


	//----- nvinfo : EIATTR_KPARAM_INFO
	.align		4
.L_18:
        /*0028*/ 	.byte	0x04, 0x17
        /*002a*/ 	.short	(.L_20 - .L_19)
.L_19:
        /*002c*/ 	.word	0x00000000
        /*0030*/ 	.short	0x0005
        /*0032*/ 	.short	0x0020
        /*0034*/ 	.byte	0x00, 0xf0, 0x21, 0x00


	//----- nvinfo : EIATTR_KPARAM_INFO
	.align		4
.L_20:
        /*0038*/ 	.byte	0x04, 0x17
        /*003a*/ 	.short	(.L_22 - .L_21)
.L_21:
        /*003c*/ 	.word	0x00000000
        /*0040*/ 	.short	0x0004
        /*0042*/ 	.short	0x0018
        /*0044*/ 	.byte	0x00, 0xf0, 0x21, 0x00


	//----- nvinfo : EIATTR_KPARAM_INFO
	.align		4
.L_22:
        /*0048*/ 	.byte	0x04, 0x17
        /*004a*/ 	.short	(.L_24 - .L_23)
.L_23:
        /*004c*/ 	.word	0x00000000
        /*0050*/ 	.short	0x0003
        /*0052*/ 	.short	0x0010
        /*0054*/ 	.byte	0x00, 0xf0, 0x11, 0x00


	//----- nvinfo : EIATTR_KPARAM_INFO
	.align		4
.L_24:
        /*0058*/ 	.byte	0x04, 0x17
        /*005a*/ 	.short	(.L_26 - .L_25)
.L_25:
        /*005c*/ 	.word	0x00000000
        /*0060*/ 	.short	0x0002
        /*0062*/ 	.short	0x000c
        /*0064*/ 	.byte	0x00, 0xf0, 0x11, 0x00


	//----- nvinfo : EIATTR_KPARAM_INFO
	.align		4
.L_26:
        /*0068*/ 	.byte	0x04, 0x17
        /*006a*/ 	.short	(.L_28 - .L_27)
.L_27:
        /*006c*/ 	.word	0x00000000
        /*0070*/ 	.short	0x0001
        /*0072*/ 	.short	0x0008
        /*0074*/ 	.byte	0x00, 0xf0, 0x11, 0x00


	//----- nvinfo : EIATTR_KPARAM_INFO
	.align		4
.L_28:
        /*0078*/ 	.byte	0x04, 0x17
        /*007a*/ 	.short	(.L_30 - .L_29)
.L_29:
        /*007c*/ 	.word	0x00000000
        /*0080*/ 	.short	0x0000
        /*0082*/ 	.short	0x0000
        /*0084*/ 	.byte	0x00, 0xf0, 0x21, 0x00


	//----- nvinfo : EIATTR_SPARSE_MMA_MASK
	.align		4
.L_30:
        /*0088*/ 	.byte	0x03, 0x50
        /*008a*/ 	.short	0x0000


	//----- nvinfo : EIATTR_MAXREG_COUNT
	.align		4
        /*008c*/ 	.byte	0x03, 0x1b
        /*008e*/ 	.short	0x00ff


	//----- nvinfo : EIATTR_MERCURY_ISA_VERSION
	.align		4
        /*0090*/ 	.byte	0x03, 0x5f
        /*0092*/ 	.short	0x0101


	//----- nvinfo : EIATTR_VRC_CTA_INIT_COUNT
	.align		4
        /*0094*/ 	.byte	0x02, 0x4a
	.zero		1
	.zero		1


	//----- nvinfo : EIATTR_EXIT_INSTR_OFFSETS
	.align		4
        /*0098*/ 	.byte	0x04, 0x1c
        /*009a*/ 	.short	(.L_32 - .L_31)


	//   ....[0]....
.L_31:
        /*009c*/ 	.word	0x00000760


	//   ....[1]....
        /*00a0*/ 	.word	0x000007b0


	//----- nvinfo : EIATTR_CRS_STACK_SIZE
	.align		4
.L_32:
        /*00a4*/ 	.byte	0x04, 0x1e
        /*00a6*/ 	.short	(.L_34 - .L_33)
.L_33:
        /*00a8*/ 	.word	0x00000000


	//----- nvinfo : EIATTR_CBANK_PARAM_SIZE
	.align		4
.L_34:
        /*00ac*/ 	.byte	0x03, 0x19
        /*00ae*/ 	.short	0x0038


	//----- nvinfo : EIATTR_PARAM_CBANK
	.align		4
        /*00b0*/ 	.byte	0x04, 0x0a
        /*00b2*/ 	.short	(.L_36 - .L_35)
	.align		4
.L_35:
        /*00b4*/ 	.word	index@(.nv.constant0._Z11kmeansPointPfiiiPiS_S_S0_)
        /*00b8*/ 	.short	0x0380
        /*00ba*/ 	.short	0x0038


	//----- nvinfo : EIATTR_SW_WAR
	.align		4
.L_36:
        /*00bc*/ 	.byte	0x04, 0x36
        /*00be*/ 	.short	(.L_38 - .L_37)
.L_37:
        /*00c0*/ 	.word	0x00000008


	//----- nvinfo : EIATTR_BINDLESS_TEXTURE_BANK
	.align		4
.L_38:
        /*00c4*/ 	.byte	0x02, 0x15
	.zero		1
	.zero		1


	//----- nvinfo : EIATTR_BINDLESS_SURFACE_BANK
	.align		4
        /*00c8*/ 	.byte	0x02, 0x16
	.zero		1
	.zero		1


//--------------------- .nv.info._Z14invert_mappingPfS_ii --------------------------
	.section	.nv.info._Z14invert_mappingPfS_ii,"",@"SHT_CUDA_INFO"
	.sectionflags	@""
	.align	4


	//----- nvinfo : EIATTR_CUDA_API_VERSION
	.align		4
        /*0000*/ 	.byte	0x04, 0x37
        /*0002*/ 	.short	(.L_40 - .L_39)
.L_39:
        /*0004*/ 	.word	0x00000082


	//----- nvinfo : EIATTR_KPARAM_INFO
	.align		4
.L_40:
        /*0008*/ 	.byte	0x04, 0x17
        /*000a*/ 	.short	(.L_42 - .L_41)
.L_41:
        /*000c*/ 	.word	0x00000000
        /*0010*/ 	.short	0x0003
        /*0012*/ 	.short	0x0014
        /*0014*/ 	.byte	0x00, 0xf0, 0x11, 0x00


	//----- nvinfo : EIATTR_KPARAM_INFO
	.align		4
.L_42:
        /*0018*/ 	.byte	0x04, 0x17
        /*001a*/ 	.short	(.L_44 - .L_43)
.L_43:
        /*001c*/ 	.word	0x00000000
        /*0020*/ 	.short	0x0002
        /*0022*/ 	.short	0x0010
        /*0024*/ 	.byte	0x00, 0xf0, 0x11, 0x00


	//----- nvinfo : EIATTR_KPARAM_INFO
	.align		4
.L_44:
        /*0028*/ 	.byte	0x04, 0x17
        /*002a*/ 	.short	(.L_46 - .L_45)
.L_45:
        /*002c*/ 	.word	0x00000000
        /*0030*/ 	.short	0x0001
        /*0032*/ 	.short	0x0008
        /*0034*/ 	.byte	0x00, 0xf0, 0x21, 0x00


	//----- nvinfo : EIATTR_KPARAM_INFO
	.align		4
.L_46:
        /*0038*/ 	.byte	0x04, 0x17
        /*003a*/ 	.short	(.L_48 - .L_47)
.L_47:
        /*003c*/ 	.word	0x00000000
        /*0040*/ 	.short	0x0000
        /*0042*/ 	.short	0x0000
        /*0044*/ 	.byte	0x00, 0xf0, 0x21, 0x00


	//----- nvinfo : EIATTR_SPARSE_MMA_MASK
	.align		4
.L_48:
        /*0048*/ 	.byte	0x03, 0x50
        /*004a*/ 	.short	0x0000


	//----- nvinfo : EIATTR_MAXREG_COUNT
	.align		4
        /*004c*/ 	.byte	0x03, 0x1b
        /*004e*/ 	.short	0x00ff


	//----- nvinfo : EIATTR_MERCURY_ISA_VERSION
	.align		4
        /*0050*/ 	.byte	0x03, 0x5f
        /*0052*/ 	.short	0x0101


	//----- nvinfo : EIATTR_VRC_CTA_INIT_COUNT
	.align		4
        /*0054*/ 	.byte	0x02, 0x4a
	.zero		1
	.zero		1


	//----- nvinfo : EIATTR_EXIT_INSTR_OFFSETS
	.align		4
        /*0058*/ 	.byte	0x04, 0x1c
        /*005a*/ 	.short	(.L_50 - .L_49)


	//   ....[0]....
.L_49:
        /*005c*/ 	.word	0x000000a0


	//   ....[1]....
        /*0060*/ 	.word	0x000000d0


	//   ....[2]....
        /*0064*/ 	.word	0x00000210


	//----- nvinfo : EIATTR_CRS_STACK_SIZE
	.align		4
.L_50:
        /*0068*/ 	.byte	0x04, 0x1e
        /*006a*/ 	.short	(.L_52 - .L_51)
.L_51:
        /*006c*/ 	.word	0x00000000


	//----- nvinfo : EIATTR_CBANK_PARAM_SIZE
	.align		4
.L_52:
        /*0070*/ 	.byte	0x03, 0x19
        /*0072*/ 	.short	0x0018


	//----- nvinfo : EIATTR_PARAM_CBANK
	.align		4
        /*0074*/ 	.byte	0x04, 0x0a
        /*0076*/ 	.short	(.L_54 - .L_53)
	.align		4
.L_53:
        /*0078*/ 	.word	index@(.nv.constant0._Z14invert_mappingPfS_ii)
        /*007c*/ 	.short	0x0380
        /*007e*/ 	.short	0x0018


	//----- nvinfo : EIATTR_SW_WAR
	.align		4
.L_54:
        /*0080*/ 	.byte	0x04, 0x36
        /*0082*/ 	.short	(.L_56 - .L_55)
.L_55:
        /*0084*/ 	.word	0x00000008
.L_56:


//--------------------- .nv.callgraph             --------------------------
	.section	.nv.callgraph,"",@"SHT_CUDA_CALLGRAPH"
	.align	4
	.sectionentsize	8
	.align		4
        /*0000*/ 	.word	0x00000000
	.align		4
        /*0004*/ 	.word	0xffffffff
	.align		4
        /*0008*/ 	.word	0x00000000
	.align		4
        /*000c*/ 	.word	0xfffffffe
	.align		4
        /*0010*/ 	.word	0x00000000
	.align		4
        /*0014*/ 	.word	0xfffffffd
	.align		4
        /*0018*/ 	.word	0x00000000
	.align		4
        /*001c*/ 	.word	0xfffffffc


//--------------------- .nv.constant3             --------------------------
	.section	.nv.constant3,"a",@progbits
	.align	4
.nv.constant3:
	.type		c_clusters,@object
	.size		c_clusters,(.L_0 - c_clusters)
c_clusters:
	.zero		4352
.L_0:


//--------------------- .nv.constant0._Z11kmeansPointPfiiiPiS_S_S0_ --------------------------
	.section	.nv.constant0._Z11kmeansPointPfiiiPiS_S_S0_,"a",@progbits
	.sectionflags	@""
	.align	4
.nv.constant0._Z11kmeansPointPfiiiPiS_S_S0_:
	.zero		960
	.align		4
        /*03c0*/ 	.word	[20@lo(0x0)=t_features]


//--------------------- .text._Z11kmeansPointPfiiiPiS_S_S0_ --------------------------
	.section	.text._Z11kmeansPointPfiiiPiS_S_S0_,"ax",@progbits
	.align	128
.text._Z11kmeansPointPfiiiPiS_S_S0_:
        .type           _Z11kmeansPointPfiiiPiS_S_S0_,@function
        .size           _Z11kmeansPointPfiiiPiS_S_S0_,(.L_x_14 - _Z11kmeansPointPfiiiPiS_S_S0_)
        .other          _Z11kmeansPointPfiiiPiS_S_S0_,@"STO_CUDA_ENTRY STV_DEFAULT"
_Z11kmeansPointPfiiiPiS_S_S0_:
[----:B------:R-:W-:Y:S08]  /*0000*/  LDC R1, c[0x0][0x37c] ;  /* 0x0000df00ff017b82 */ /* 0x000ff00000000800 */
[----:B------:R-:W0:Y:S01]  /*0010*/  S2UR UR5, SR_CTAID.Y ;  /* 0x00000000000579c3 */ /* 0x000e220000002600 */
[----:B------:R-:W1:Y:S01]  /*0020*/  S2R R3, SR_TID.X ;  /* 0x0000000000037919 */ /* 0x000e620000002100 */
[----:B------:R-:W2:Y:S01]  /*0030*/  LDCU UR6, c[0x0][0x370] ;  /* 0x00006e00ff0677ac */ /* 0x000ea20008000800 */
[----:B------:R-:W-:Y:S01]  /*0040*/  BSSY.RECONVERGENT B0, `(.L_x_0) ;  /* 0x0000071000007945 */ /* 0x000fe20003800200 */
[----:B------:R-:W3:Y:S04]  /*0050*/  LDCU UR7, c[0x0][0x360] ;  /* 0x00006c00ff0777ac */ /* 0x000ee80008000800 */
[----:B------:R-:W4:Y:S01]  /*0060*/  S2UR UR4, SR_CTAID.X ;  /* 0x00000000000479c3 */ /* 0x000f220000002500 */
[----:B------:R-:W3:Y:S07]  /*0070*/  LDCU UR8, c[0x0][0x38c] ;  /* 0x00007180ff0877ac */ /* 0x000eee0008000800 */
[----:B------:R-:W3:Y:S01]  /*0080*/  LDC R0, c[0x0][0x364] ;  /* 0x0000d900ff007b82 */ /* 0x000ee20000000800 */
[----:B--2---:R-:W-:-:S02]  /*0090*/  ULOP3.LUT UR6, UR6, 0xffff, URZ, 0xc0, !UPT ;  /* 0x0000ffff06067892 */ /* 0x004fc4000f8ec0ff */
[----:B0-----:R-:W-:Y:S02]  /*00a0*/  ULOP3.LUT UR5, UR5, 0xffff, URZ, 0xc0, !UPT ;  /* 0x0000ffff05057892 */ /* 0x001fe4000f8ec0ff */
[----:B----4-:R-:W-:Y:S01]  /*00b0*/  ULOP3.LUT UR4, UR4, 0xffff, URZ, 0xc0, !UPT ;  /* 0x0000ffff04047892 */ /* 0x010fe2000f8ec0ff */
[----:B-1----:R-:W-:-:S03]  /*00c0*/  LOP3.LUT R3, R3, 0xffff, RZ, 0xc0, !PT ;  /* 0x0000ffff03037812 */ /* 0x002fc600078ec0ff */
[----:B------:R-:W-:Y:S02]  /*00d0*/  UIMAD UR4, UR5, UR6, UR4 ;  /* 0x00000006050472a4 */ /* 0x000fe4000f8e0204 */
[----:B---3--:R-:W-:Y:S01]  /*00e0*/  ULOP3.LUT UR5, UR7, 0xffff, URZ, 0xc0, !UPT ;  /* 0x0000ffff07057892 */ /* 0x008fe2000f8ec0ff */
[----:B------:R-:W-:-:S03]  /*00f0*/  LOP3.LUT R0, R0, 0xffff, RZ, 0xc0, !PT ;  /* 0x0000ffff00007812 */ /* 0x000fc600078ec0ff */
[----:B------:R-:W-:-:S06]  /*0100*/  UIMAD UR4, UR4, UR5, URZ ;  /* 0x00000005040472a4 */ /* 0x000fcc000f8e02ff */
[----:B------:R-:W-:-:S05]  /*0110*/  IMAD R5, R0, UR4, R3 ;  /* 0x0000000400057c24 */ /* 0x000fca000f8e0203 */
[----:B------:R-:W-:-:S13]  /*0120*/  ISETP.GE.U32.AND P1, PT, R5, UR8, PT ;  /* 0x0000000805007c0c */ /* 0x000fda000bf26070 */
[----:B------:R-:W-:Y:S05]  /*0130*/  @P1 BRA `(.L_x_1) ;  /* 0x0000000400801947 */ /* 0x000fea0003800000 */
[----:B------:R-:W0:Y:S02]  /*0140*/  LDCU UR4, c[0x0][0x390] ;  /* 0x00007200ff0477ac */ /* 0x000e240008000800 */
[----:B0-----:R-:W-:-:S09]  /*0150*/  UISETP.GT.AND UP0, UPT, UR4, URZ, UPT ;  /* 0x000000ff0400728c */ /* 0x001fd2000bf04270 */
[----:B------:R-:W-:Y:S05]  /*0160*/  BRA.U !UP0, `(.L_x_2) ;  /* 0x00000005086c7547 */ /* 0x000fea000b800000 */
[----:B------:R-:W0:Y:S01]  /*0170*/  LDCU UR4, c[0x0][0x388] ;  /* 0x00007100ff0477ac */ /* 0x000e220008000800 */
[----:B------:R-:W-:Y:S02]  /*0180*/  MOV R2, 0x7f7fffff ;  /* 0x7f7fffff00027802 */ /* 0x000fe40000000f00 */
[----:B------:R-:W-:Y:S01]  /*0190*/  MOV R0, 0xffffffff ;  /* 0xffffffff00007802 */ /* 0x000fe20000000f00 */
[----:B0-----:R-:W-:-:S03]  /*01a0*/  UISETP.GT.AND UP1, UPT, UR4, URZ, UPT ;  /* 0x000000ff0400728c */ /* 0x001fc6000bf24270 */
[----:B------:R-:W-:-:S08]  /*01b0*/  UMOV UR4, URZ ;  /* 0x000000ff00047c82 */ /* 0x000fd00008000000 */
.L_x_9:
[----:B------:R-:W-:Y:S05]  /*01c0*/  BRA.U !UP1, `(.L_x_3) ;  /* 0x0000000509307547 */ /* 0x000fea000b800000 */
[----:B------:R-:W0:Y:S01]  /*01d0*/  LDCU UR8, c[0x0][0x388] ;  /* 0x00007100ff0877ac */ /* 0x000e220008000800 */
[----:B------:R-:W-:Y:S01]  /*01e0*/  HFMA2 R7, -RZ, RZ, 0, 0 ;  /* 0x00000000ff077431 */ /* 0x000fe200000001ff */
[----:B------:R-:W-:Y:S01]  /*01f0*/  MOV R3, R5 ;  /* 0x0000000500037202 */ /* 0x000fe20000000f00 */
[----:B------:R-:W1:Y:S01]  /*0200*/  LDCU UR14, c[0x0][0x38c] ;  /* 0x00007180ff0e77ac */ /* 0x000e620008000800 */
[----:B0-----:R-:W-:-:S04]  /*0210*/  UIMAD UR5, UR4, UR8, URZ ;  /* 0x00000008040572a4 */ /* 0x001fc8000f8e02ff */
[----:B------:R-:W-:Y:S02]  /*0220*/  UIADD3 UR8, UPT, UPT, UR5, UR8, URZ ;  /* 0x0000000805087290 */ /* 0x000fe4000fffe0ff */
[----:B------:R-:W-:Y:S02]  /*0230*/  USHF.L.U32 UR11, UR5, 0x2, URZ ;  /* 0x00000002050b7899 */ /* 0x000fe400080006ff */
[----:B------:R-:W-:-:S09]  /*0240*/  UISETP.GE.AND UP0, UPT, UR5, UR8, UPT ;  /* 0x000000080500728c */ /* 0x000fd2000bf06270 */
[----:B-1----:R-:W-:Y:S05]  /*0250*/  BRA.U UP0, `(.L_x_4) ;  /* 0x0000000100dc7547 */ /* 0x002fea000b800000 */
[----:B------:R-:W-:Y:S02]  /*0260*/  UIADD3 UR6, UPT, UPT, UR8, -UR5, URZ ;  /* 0x8000000508067290 */ /* 0x000fe4000fffe0ff */
[----:B------:R-:W-:Y:S02]  /*0270*/  UPLOP3.LUT UP0, UPT, UPT, UPT, UPT, 0x80, 0x8 ;  /* 0x000000000008789c */ /* 0x000fe40003f0f070 */
[----:B------:R-:W-:-:S09]  /*0280*/  UISETP.GT.AND UP2, UPT, UR6, 0x3, UPT ;  /* 0x000000030600788c */ /* 0x000fd2000bf44270 */
[----:B------:R-:W-:Y:S05]  /*0290*/  BRA.U !UP2, `(.L_x_5) ;  /* 0x000000010a787547 */ /* 0x000fea000b800000 */
[----:B------:R-:W0:Y:S01]  /*02a0*/  LDCU UR13, c[0x0][0x38c] ;  /* 0x00007180ff0d77ac */ /* 0x000e220008000800 */
[----:B------:R-:W-:Y:S02]  /*02b0*/  UIADD3 UR12, UPT, UPT, UR8, -0x3, URZ ;  /* 0xfffffffd080c7890 */ /* 0x000fe4000fffe0ff */
[----:B------:R-:W-:-:S11]  /*02c0*/  UPLOP3.LUT UP0, UPT, UPT, UPT, UPT, 0x40, 0x4 ;  /* 0x000000000004789c */ /* 0x000fd60003f0e870 */
.L_x_6:
[----:B------:R-:W1:Y:S01]  /*02d0*/  LDCU UR6, c[0x0][0x3c0] ;  /* 0x00007800ff0677ac */ /* 0x000e620008000800 */
[----:B0-----:R-:W-:Y:S01]  /*02e0*/  IADD3 R6, PT, PT, R3, UR13, RZ ;  /* 0x0000000d03067c10 */ /* 0x001fe2000fffe0ff */
[----:B------:R-:W-:-:S03]  /*02f0*/  UMOV UR7, URZ ;  /* 0x000000ff00077c82 */ /* 0x000fc60008000000 */
[----:B------:R-:W-:-:S04]  /*0300*/  IADD3 R8, PT, PT, R6, UR13, RZ ;  /* 0x0000000d06087c10 */ /* 0x000fc8000fffe0ff */
[----:B------:R-:W-:Y:S01]  /*0310*/  IADD3 R9, PT, PT, R8, UR13, RZ ;  /* 0x0000000d08097c10 */ /* 0x000fe2000fffe0ff */
[----:B-1----:R-:W5:Y:S01]  /*0320*/  TLD.LZ RZ, R3, R3, UR6, 1D, 0x1 ;  /* 0x00ff06ff03037f66 */ /* 0x002f6200081e01ff */
[----:B------:R-:W-:Y:S01]  /*0330*/  TLD.LZ RZ, R6, R6, UR6, 1D, 0x1 ;  /* 0x00ff06ff06067f66 */ /* 0x000fe200081e01ff */
[----:B------:R-:W5:Y:S01]  /*0340*/  TLD.LZ RZ, R8, R8, UR6, 1D, 0x1 ;  /* 0x00ff06ff08087f66 */ /* 0x000f6200081e01ff */
[----:B------:R0:W5:Y:S01]  /*0350*/  TLD.LZ RZ, R10, R9, UR6, 1D, 0x1 ;  /* 0x00ff06ff090a7f66 */ /* 0x00016200081e01ff */
[----:B------:R-:W1:Y:S01]  /*0360*/  LDCU UR9, c[0x3][UR11+0x8] ;  /* 0x00c001000b0977ac */ /* 0x000e620008000800 */
[----:B------:R-:W2:Y:S01]  /*0370*/  LDCU UR10, c[0x3][UR11+0xc] ;  /* 0x00c001800b0a77ac */ /* 0x000ea20008000800 */
[----:B------:R-:W-:Y:S01]  /*0380*/  UIADD3 UR5, UPT, UPT, UR5, 0x4, URZ ;  /* 0x0000000405057890 */ /* 0x000fe2000fffe0ff */
[----:B0-----:R-:W0:Y:S01]  /*0390*/  LDCU UR6, c[0x3][UR11] ;  /* 0x00c000000b0677ac */ /* 0x001e220008000800 */
[----:B------:R-:W3:Y:S02]  /*03a0*/  LDCU UR7, c[0x3][UR11+0x4] ;  /* 0x00c000800b0777ac */ /* 0x000ee40008000800 */
[----:B------:R-:W-:-:S02]  /*03b0*/  UISETP.GE.AND UP2, UPT, UR5, UR12, UPT ;  /* 0x0000000c0500728c */ /* 0x000fc4000bf46270 */
[----:B------:R-:W-:Y:S01]  /*03c0*/  UIADD3 UR11, UPT, UPT, UR11, 0x10, URZ ;  /* 0x000000100b0b7890 */ /* 0x000fe2000fffe0ff */
[----:B------:R-:W-:-:S04]  /*03d0*/  DEPBAR.LE SB5, 0x1 ;  /* 0x0000d0400000791a */ /* 0x000fc80000000000 */
[----:B0-----:R-:W-:Y:S01]  /*03e0*/  FADD.FTZ R4, R3, -UR6 ;  /* 0x8000000603047e21 */ /* 0x001fe20008010000 */
[----:B-1----:R-:W-:-:S03]  /*03f0*/  FADD.FTZ R3, R8, -UR9 ;  /* 0x8000000908037e21 */ /* 0x002fc60008010000 */
[----:B------:R-:W-:Y:S01]  /*0400*/  FFMA.FTZ R4, R4, R4, R7 ;  /* 0x0000000404047223 */ /* 0x000fe20000010007 */
[----:B---3--:R-:W-:-:S04]  /*0410*/  FADD.FTZ R7, R6, -UR7 ;  /* 0x8000000706077e21 */ /* 0x008fc80008010000 */
[----:B------:R-:W-:Y:S01]  /*0420*/  FFMA.FTZ R4, R7, R7, R4 ;  /* 0x0000000707047223 */ /* 0x000fe20000010004 */
[----:B--2--5:R-:W-:-:S03]  /*0430*/  FADD.FTZ R7, R10, -UR10 ;  /* 0x8000000a0a077e21 */ /* 0x024fc60008010000 */
[----:B------:R-:W-:Y:S01]  /*0440*/  FFMA.FTZ R4, R3, R3, R4 ;  /* 0x0000000303047223 */ /* 0x000fe20000010004 */
[----:B------:R-:W-:-:S03]  /*0450*/  VIADD R3, R9, UR13 ;  /* 0x0000000d09037c36 */ /* 0x000fc60008000000 */
[----:B------:R-:W-:Y:S01]  /*0460*/  FFMA.FTZ R7, R7, R7, R4 ;  /* 0x0000000707077223 */ /* 0x000fe20000010004 */
[----:B------:R-:W-:Y:S06]  /*0470*/  BRA.U !UP2, `(.L_x_6) ;  /* 0xfffffffd0a947547 */ /* 0x000fec000b83ffff */
.L_x_5:
[----:B------:R-:W-:-:S04]  /*0480*/  UIADD3 UR6, UPT, UPT, UR8, -UR5, URZ ;  /* 0x8000000508067290 */ /* 0x000fc8000fffe0ff */
[----:B------:R-:W-:-:S09]  /*0490*/  UISETP.GT.AND UP2, UPT, UR6, 0x1, UPT ;  /* 0x000000010600788c */ /* 0x000fd2000bf44270 */
[----:B------:R-:W-:Y:S05]  /*04a0*/  BRA.U !UP2, `(.L_x_7) ;  /* 0x000000010a407547 */ /* 0x000fea000b800000 */
[----:B------:R-:W0:Y:S01]  /*04b0*/  LDCU UR9, c[0x0][0x38c] ;  /* 0x00007180ff0977ac */ /* 0x000e220008000800 */
[----:B------:R-:W1:Y:S01]  /*04c0*/  LDCU UR6, c[0x0][0x3c0] ;  /* 0x00007800ff0677ac */ /* 0x000e620008000800 */
[----:B------:R-:W-:Y:S01]  /*04d0*/  UMOV UR7, URZ ;  /* 0x000000ff00077c82 */ /* 0x000fe20008000000 */
[----:B0-----:R-:W-:Y:S02]  /*04e0*/  IADD3 R6, PT, PT, R3, UR9, RZ ;  /* 0x0000000903067c10 */ /* 0x001fe4000fffe0ff */
[----:B-1----:R-:W5:Y:S02]  /*04f0*/  TLD.LZ RZ, R3, R3, UR6, 1D, 0x1 ;  /* 0x00ff06ff03037f66 */ /* 0x002f6400081e01ff */
[----:B------:R0:W5:Y:S01]  /*0500*/  TLD.LZ RZ, R8, R6, UR6, 1D, 0x1 ;  /* 0x00ff06ff06087f66 */ /* 0x00016200081e01ff */
[----:B------:R-:W-:Y:S02]  /*0510*/  UIADD3 UR5, UPT, UPT, UR5, 0x2, URZ ;  /* 0x0000000205057890 */ /* 0x000fe4000fffe0ff */
[----:B------:R-:W-:Y:S01]  /*0520*/  UPLOP3.LUT UP0, UPT, UPT, UPT, UPT, 0x40, 0x4 ;  /* 0x000000000004789c */ /* 0x000fe20003f0e870 */
[----:B0-----:R-:W0:Y:S01]  /*0530*/  LDCU UR6, c[0x3][UR11] ;  /* 0x00c000000b0677ac */ /* 0x001e220008000800 */
[----:B------:R-:W1:Y:S01]  /*0540*/  LDCU UR7, c[0x3][UR11+0x4] ;  /* 0x00c000800b0777ac */ /* 0x000e620008000800 */
[----:B------:R-:W-:Y:S01]  /*0550*/  UIADD3 UR11, UPT, UPT, UR11, 0x8, URZ ;  /* 0x000000080b0b7890 */ /* 0x000fe2000fffe0ff */
[----:B0----5:R-:W-:Y:S01]  /*0560*/  FADD.FTZ R4, R3, -UR6 ;  /* 0x8000000603047e21 */ /* 0x021fe20008010000 */
[----:B-1----:R-:W-:Y:S01]  /*0570*/  FADD.FTZ R8, R8, -UR7 ;  /* 0x8000000708087e21 */ /* 0x002fe20008010000 */
[----:B------:R-:W-:-:S02]  /*0580*/  IADD3 R3, PT, PT, R6, UR9, RZ ;  /* 0x0000000906037c10 */ /* 0x000fc4000fffe0ff */
[----:B------:R-:W-:-:S04]  /*0590*/  FFMA.FTZ R7, R4, R4, R7 ;  /* 0x0000000404077223 */ /* 0x000fc80000010007 */
[----:B------:R-:W-:-:S07]  /*05a0*/  FFMA.FTZ R7, R8, R8, R7 ;  /* 0x0000000808077223 */ /* 0x000fce0000010007 */
.L_x_7:
[----:B------:R-:W-:-:S09]  /*05b0*/  UISETP.NE.OR UP0, UPT, UR5, UR8, UP0 ;  /* 0x000000080500728c */ /* 0x000fd20008705670 */
[----:B------:R-:W-:Y:S05]  /*05c0*/  BRA.U !UP0, `(.L_x_8) ;  /* 0x0000000108347547 */ /* 0x000fea000b800000 */
.L_x_4:
[----:B------:R-:W0:Y:S01]  /*05d0*/  LDCU UR6, c[0x0][0x3c0] ;  /* 0x00007800ff0677ac */ /* 0x000e220008000800 */
[----:B------:R-:W-:Y:S02]  /*05e0*/  UMOV UR7, URZ ;  /* 0x000000ff00077c82 */ /* 0x000fe40008000000 */
[----:B0-----:R0:W5:Y:S01]  /*05f0*/  TLD.LZ RZ, R4, R3, UR6, 1D, 0x1 ;  /* 0x00ff06ff03047f66 */ /* 0x00116200081e01ff */
[----:B------:R-:W-:-:S04]  /*0600*/  UIADD3 UR5, UPT, UPT, UR5, 0x1, URZ ;  /* 0x0000000105057890 */ /* 0x000fc8000fffe0ff */
[----:B------:R-:W-:Y:S01]  /*0610*/  UISETP.NE.AND UP0, UPT, UR5, UR8, UPT ;  /* 0x000000080500728c */ /* 0x000fe2000bf05270 */
[----:B0-----:R-:W0:Y:S01]  /*0620*/  LDCU UR6, c[0x3][UR11] ;  /* 0x00c000000b0677ac */ /* 0x001e220008000800 */
[----:B------:R-:W-:Y:S01]  /*0630*/  IADD3 R3, PT, PT, R3, UR14, RZ ;  /* 0x0000000e03037c10 */ /* 0x000fe2000fffe0ff */
[----:B------:R-:W-:Y:S01]  /*0640*/  UIADD3 UR11, UPT, UPT, UR11, 0x4, URZ ;  /* 0x000000040b0b7890 */ /* 0x000fe2000fffe0ff */
[----:B0----5:R-:W-:-:S04]  /*0650*/  FADD.FTZ R4, R4, -UR6 ;  /* 0x8000000604047e21 */ /* 0x021fc80008010000 */
[----:B------:R-:W-:Y:S01]  /*0660*/  FFMA.FTZ R7, R4, R4, R7 ;  /* 0x0000000404077223 */ /* 0x000fe20000010007 */
[----:B------:R-:W-:Y:S06]  /*0670*/  BRA.U UP0, `(.L_x_4) ;  /* 0xfffffffd00d47547 */ /* 0x000fec000b83ffff */
[----:B------:R-:W-:Y:S05]  /*0680*/  BRA `(.L_x_8) ;  /* 0x0000000000047947 */ /* 0x000fea0003800000 */
.L_x_3:
[----:B------:R-:W-:-:S07]  /*0690*/  IMAD.MOV.U32 R7, RZ, RZ, RZ ;  /* 0x000000ffff077224 */ /* 0x000fce00078e00ff */
.L_x_8:
[----:B------:R-:W-:Y:S01]  /*06a0*/  FSETP.GEU.FTZ.AND P0, PT, R7, R2, PT ;  /* 0x000000020700720b */ /* 0x000fe20003f1e000 */
[----:B------:R-:W0:-:S12]  /*06b0*/  LDCU UR5, c[0x0][0x390] ;  /* 0x00007200ff0577ac */ /* 0x000e180008000800 */
[----:B------:R-:W-:Y:S01]  /*06c0*/  @!P0 MOV R0, UR4 ;  /* 0x0000000400008c02 */ /* 0x000fe20008000f00 */
[----:B------:R-:W-:Y:S01]  /*06d0*/  UIADD3 UR4, UPT, UPT, UR4, 0x1, URZ ;  /* 0x0000000104047890 */ /* 0x000fe2000fffe0ff */
[----:B------:R-:W-:-:S03]  /*06e0*/  @!P0 MOV R2, R7 ;  /* 0x0000000700028202 */ /* 0x000fc60000000f00 */
[----:B0-----:R-:W-:-:S09]  /*06f0*/  UISETP.NE.AND UP0, UPT, UR4, UR5, UPT ;  /* 0x000000050400728c */ /* 0x001fd2000bf05270 */
[----:B------:R-:W-:Y:S05]  /*0700*/  BRA.U UP0, `(.L_x_9) ;  /* 0xfffffff900ac7547 */ /* 0x000fea000b83ffff */
[----:B------:R-:W-:Y:S05]  /*0710*/  BRA `(.L_x_10) ;  /* 0x00000000000c7947 */ /* 0x000fea0003800000 */
.L_x_2:
[----:B------:R-:W-:Y:S01]  /*0720*/  MOV R0, 0xffffffff ;  /* 0xffffffff00007802 */ /* 0x000fe20000000f00 */
[----:B------:R-:W-:Y:S06]  /*0730*/  BRA `(.L_x_10) ;  /* 0x0000000000047947 */ /* 0x000fec0003800000 */
.L_x_1:
[----:B------:R-:W-:-:S07]  /*0740*/  MOV R0, 0xffffffff ;  /* 0xffffffff00007802 */ /* 0x000fce0000000f00 */
.L_x_10:
[----:B------:R-:W-:Y:S05]  /*0750*/  BSYNC.RECONVERGENT B0 ;  /* 0x0000000000007941 */ /* 0x000fea0003800200 */
.L_x_0:
[----:B------:R-:W-:Y:S05]  /*0760*/  @P1 EXIT ;  /* 0x000000000000194d */ /* 0x000fea0003800000 */
[----:B------:R-:W0:Y:S01]  /*0770*/  LDC.64 R2, c[0x0][0x398] ;  /* 0x0000e600ff027b82 */ /* 0x000e220000000a00 */
[----:B------:R-:W1:Y:S01]  /*0780*/  LDCU.64 UR4, c[0x0][0x358] ;  /* 0x00006b00ff0477ac */ /* 0x000e620008000a00 */
[----:B0-----:R-:W-:-:S05]  /*0790*/  IMAD.WIDE.U32 R2, R5, 0x4, R2 ;  /* 0x0000000405027825 */ /* 0x001fca00078e0002 */
[----:B-1----:R-:W-:Y:S01]  /*07a0*/  STG.E desc[UR4][R2.64], R0 ;  /* 0x0000000002007986 */ /* 0x002fe2000c101904 */
[----:B------:R-:W-:Y:S05]  /*07b0*/  EXIT ;  /* 0x000000000000794d */ /* 0x000fea0003800000 */
.L_x_11:
[----:B------:R-:W-:-:S00]  /*07c0*/  BRA `(.L_x_11) ;  /* 0xfffffffc00fc7947 */ /* 0x000fc0000383ffff */
[----:B------:R-:W-:-:S00]  /*07d0*/  NOP ;  /* 0x0000000000007918 */ /* 0x000fc00000000000 */
        /* <DEDUP_REMOVED lines=10> */
.L_x_14:


//--------------------- .text._Z14invert_mappingPfS_ii --------------------------
	.section	.text._Z14invert_mappingPfS_ii,"ax",@progbits
	.align	128
.text._Z14invert_mappingPfS_ii:
        .type           _Z14invert_mappingPfS_ii,@function
        .size           _Z14invert_mappingPfS_ii,(.L_x_15 - _Z14invert_mappingPfS_ii)
        .other          _Z14invert_mappingPfS_ii,@"STO_CUDA_ENTRY STV_DEFAULT"
_Z14invert_mappingPfS_ii:
[----:B------:R-:W-:Y:S01]  /*0000*/  LDC R1, c[0x0][0x37c] ;  /* 0x0000df00ff017b82 */ /* 0x000fe20000000800 */
[----:B------:R-:W0:Y:S07]  /*0010*/  S2R R0, SR_TID.X ;  /* 0x0000000000007919 */ /* 0x000e2e0000002100 */
[----:B------:R-:W1:Y:S08]  /*0020*/  S2UR UR4, SR_CTAID.X ;  /* 0x00000000000479c3 */ /* 0x000e700000002500 */
[----:B------:R-:W2:Y:S08]  /*0030*/  LDC R7, c[0x0][0x360] ;  /* 0x0000d800ff077b82 */ /* 0x000eb00000000800 */
[----:B------:R-:W3:Y:S01]  /*0040*/  LDC R8, c[0x0][0x390] ;  /* 0x0000e400ff087b82 */ /* 0x000ee20000000800 */
[----:B-1----:R-:W-:Y:S01]  /*0050*/  ULOP3.LUT UR4, UR4, 0xffff, URZ, 0xc0, !UPT ;  /* 0x0000ffff04047892 */ /* 0x002fe2000f8ec0ff */
[----:B0-----:R-:W-:-:S02]  /*0060*/  LOP3.LUT R0, R0, 0xffff, RZ, 0xc0, !PT ;  /* 0x0000ffff00007812 */ /* 0x001fc400078ec0ff */
[----:B--2---:R-:W-:-:S05]  /*0070*/  LOP3.LUT R7, R7, 0xffff, RZ, 0xc0, !PT ;  /* 0x0000ffff07077812 */ /* 0x004fca00078ec0ff */
[----:B------:R-:W-:-:S05]  /*0080*/  IMAD R7, R7, UR4, R0 ;  /* 0x0000000407077c24 */ /* 0x000fca000f8e0200 */
[----:B---3--:R-:W-:-:S13]  /*0090*/  ISETP.GE.AND P0, PT, R7, R8, PT ;  /* 0x000000080700720c */ /* 0x008fda0003f06270 */
[----:B------:R-:W-:Y:S05]  /*00a0*/  @P0 EXIT ;  /* 0x000000000000094d */ /* 0x000fea0003800000 */
[----:B------:R-:W0:Y:S02]  /*00b0*/  LDCU UR6, c[0x0][0x394] ;  /* 0x00007280ff0677ac */ /* 0x000e240008000800 */
[----:B0-----:R-:W-:-:S13]  /*00c0*/  ISETP.LT.AND P0, PT, RZ, UR6, PT ;  /* 0x00000006ff007c0c */ /* 0x001fda000bf01270 */
[----:B------:R-:W-:Y:S05]  /*00d0*/  @!P0 EXIT ;  /* 0x000000000000894d */ /* 0x000fea0003800000 */
[----:B------:R-:W0:Y:S01]  /*00e0*/  LDC.64 R2, c[0x0][0x380] ;  /* 0x0000e000ff027b82 */ /* 0x000e220000000a00 */
[----:B------:R-:W-:Y:S01]  /*00f0*/  IMAD R9, R7, UR6, RZ ;  /* 0x0000000607097c24 */ /* 0x000fe2000f8e02ff */
[----:B------:R-:W1:Y:S03]  /*0100*/  LDCU.64 UR4, c[0x0][0x358] ;  /* 0x00006b00ff0477ac */ /* 0x000e660008000a00 */
[----:B------:R-:W-:-:S03]  /*0110*/  VIADD R0, R9, UR6 ;  /* 0x0000000609007c36 */ /* 0x000fc60008000000 */
[----:B------:R-:W2:Y:S01]  /*0120*/  LDC.64 R4, c[0x0][0x388] ;  /* 0x0000e200ff047b82 */ /* 0x000ea20000000a00 */
[----:B0-----:R-:W-:-:S04]  /*0130*/  IMAD.WIDE R2, R9, 0x4, R2 ;  /* 0x0000000409027825 */ /* 0x001fc800078e0202 */
[----:B------:R-:W-:Y:S01]  /*0140*/  IMAD.MOV.U32 R6, RZ, RZ, R2 ;  /* 0x000000ffff067224 */ /* 0x000fe200078e0002 */
[----:B------:R-:W-:Y:S01]  /*0150*/  MOV R11, R3 ;  /* 0x00000003000b7202 */ /* 0x000fe20000000f00 */
[----:B-12---:R-:W-:-:S07]  /*0160*/  IMAD.WIDE R2, R7, 0x4, R4 ;  /* 0x0000000407027825 */ /* 0x006fce00078e0204 */
.L_x_12:
[----:B------:R-:W-:Y:S01]  /*0170*/  IMAD.MOV.U32 R5, RZ, RZ, R11 ;  /* 0x000000ffff057224 */ /* 0x000fe200078e000b */
[----:B------:R-:W-:-:S05]  /*0180*/  MOV R4, R6 ;  /* 0x0000000600047202 */ /* 0x000fca0000000f00 */
[----:B------:R-:W2:Y:S01]  /*0190*/  LDG.E R5, desc[UR4][R4.64] ;  /* 0x0000000404057981 */ /* 0x000ea2000c1e1900 */
[----:B------:R-:W-:Y:S02]  /*01a0*/  IADD3 R9, PT, PT, R9, 0x1, RZ ;  /* 0x0000000109097810 */ /* 0x000fe40007ffe0ff */
[----:B------:R-:W-:Y:S02]  /*01b0*/  IADD3 R6, P1, PT, R6, 0x4, RZ ;  /* 0x0000000406067810 */ /* 0x000fe40007f3e0ff */
[----:B------:R-:W-:-:S03]  /*01c0*/  ISETP.NE.AND P0, PT, R9, R0, PT ;  /* 0x000000000900720c */ /* 0x000fc60003f05270 */
[----:B------:R-:W-:Y:S01]  /*01d0*/  IMAD.X R11, RZ, RZ, R11, P1 ;  /* 0x000000ffff0b7224 */ /* 0x000fe200008e060b */
[----:B--2---:R0:W-:Y:S02]  /*01e0*/  STG.E desc[UR4][R2.64], R5 ;  /* 0x0000000502007986 */ /* 0x0041e4000c101904 */
[----:B0-----:R-:W-:-:S07]  /*01f0*/  IMAD.WIDE R2, R8, 0x4, R2 ;  /* 0x0000000408027825 */ /* 0x001fce00078e0202 */
[----:B------:R-:W-:Y:S05]  /*0200*/  @P0 BRA `(.L_x_12) ;  /* 0xfffffffc00d80947 */ /* 0x000fea000383ffff */
[----:B------:R-:W-:Y:S05]  /*0210*/  EXIT ;  /* 0x000000000000794d */ /* 0x000fea0003800000 */
.L_x_13:
        /* <DEDUP_REMOVED lines=14> */
.L_x_15:


//--------------------- .nv.shared.reserved.0     --------------------------
	.section	.nv.shared.reserved.0,"aw",@nobits
	.weak		__nv_reservedSMEM_offset_0_alias
	.size		__nv_reservedSMEM_offset_0_alias, 0, 64
	.other		__nv_reservedSMEM_offset_0_alias,@"STO_CUDA_RESERVED_SHARED STV_DEFAULT"
__nv_reservedSMEM_offset_0_alias:
	.zero		0
	.zero		64


//--------------------- .nv.constant0._Z14invert_mappingPfS_ii --------------------------
	.section	.nv.constant0._Z14invert_mappingPfS_ii,"a",@progbits
	.sectionflags	@""
	.align	4
.nv.constant0._Z14invert_mappingPfS_ii:
	.zero		920


//--------------------- SYMBOLS --------------------------

	.type		.nv.reservedSmem.offset0,@object
	.size		.nv.reservedSmem.offset0,0x4
	.type		t_features,@"STT_CUDA_TEXTURE"
	.type		t_features_flipped,@"STT_CUDA_TEXTURE"
	.type		t_clusters,@"STT_CUDA_TEXTURE"
